//
// Generated by NVIDIA NVVM Compiler
//
// Compiler Build ID: CL-36424714
// Cuda compilation tools, release 13.0, V13.0.88
// Based on NVVM 20.0.0
//

.version 9.0
.target sm_100
.address_size 64

	// .globl	_Z10compute_xkiPfS_S_
// _ZZ10compute_xkiPfS_S_E3s_x has been demoted
// _ZZ10compute_xkiPfS_S_E3s_b has been demoted
// _ZZ7reduce1iPfS_E3s_x has been demoted

.visible .entry _Z10compute_xkiPfS_S_(
	.param .u32 _Z10compute_xkiPfS_S__param_0,
	.param .u64 .ptr .align 1 _Z10compute_xkiPfS_S__param_1,
	.param .u64 .ptr .align 1 _Z10compute_xkiPfS_S__param_2,
	.param .u64 .ptr .align 1 _Z10compute_xkiPfS_S__param_3
)
{
	.reg .pred 	%p<15>;
	.reg .b32 	%r<17>;
	.reg .b32 	%f<25>;
	.reg .b64 	%rd<19>;
	.reg .b64 	%fd<16>;
	// demoted variable
	.shared .align 4 .b8 _ZZ10compute_xkiPfS_S_E3s_x[3072];
	// demoted variable
	.shared .align 4 .b8 _ZZ10compute_xkiPfS_S_E3s_b[1024];
	ld.param.u32 	%r8, [_Z10compute_xkiPfS_S__param_0];
	ld.param.u64 	%rd4, [_Z10compute_xkiPfS_S__param_1];
	ld.param.u64 	%rd2, [_Z10compute_xkiPfS_S__param_2];
	ld.param.u64 	%rd3, [_Z10compute_xkiPfS_S__param_3];
	cvta.to.global.u64 	%rd1, %rd4;
	mov.u32 	%r1, %ctaid.x;
	mov.u32 	%r9, %ntid.x;
	mov.u32 	%r2, %tid.x;
	mad.lo.s32 	%r3, %r1, %r9, %r2;
	setp.ne.s32 	%p2, %r1, 0;
	setp.lt.s32 	%p3, %r1, %r8;
	and.pred  	%p1, %p2, %p3;
	shl.b32 	%r10, %r2, 2;
	mov.u32 	%r11, _ZZ10compute_xkiPfS_S_E3s_x;
	add.s32 	%r4, %r11, %r10;
	mov.u32 	%r12, _ZZ10compute_xkiPfS_S_E3s_b;
	add.s32 	%r5, %r12, %r10;
	shl.b32 	%r13, %r8, 2;
	add.s32 	%r6, %r4, %r13;
	add.s32 	%r7, %r6, %r13;
	not.pred 	%p4, %p1;
	@%p4 bra 	$L__BB0_2;
	cvta.to.global.u64 	%rd5, %rd2;
	sub.s32 	%r14, %r3, %r8;
	mul.wide.s32 	%rd6, %r14, 4;
	add.s64 	%rd7, %rd1, %rd6;
	ld.global.f32 	%f5, [%rd7];
	st.shared.f32 	[%r4], %f5;
	mul.wide.s32 	%rd8, %r8, 4;
	add.s64 	%rd9, %rd7, %rd8;
	ld.global.f32 	%f6, [%rd9];
	st.shared.f32 	[%r6], %f6;
	add.s64 	%rd10, %rd9, %rd8;
	ld.global.f32 	%f7, [%rd10];
	st.shared.f32 	[%r7], %f7;
	mul.wide.s32 	%rd11, %r3, 4;
	add.s64 	%rd12, %rd5, %rd11;
	ld.global.f32 	%f8, [%rd12];
	st.shared.f32 	[%r5], %f8;
$L__BB0_2:
	bar.sync 	0;
	mov.f32 	%f24, 0f00000000;
	@%p4 bra 	$L__BB0_9;
	setp.eq.s32 	%p6, %r2, 0;
	setp.ge.u32 	%p7, %r2, %r8;
	or.pred  	%p8, %p6, %p7;
	@%p8 bra 	$L__BB0_9;
	ld.shared.f32 	%f1, [%r4];
	add.s32 	%r15, %r2, 1;
	setp.ge.u32 	%p9, %r15, %r8;
	mov.f64 	%fd14, 0d0000000000000000;
	@%p9 bra 	$L__BB0_6;
	ld.shared.f32 	%f11, [%r7];
	cvt.f64.f32 	%fd14, %f11;
$L__BB0_6:
	mov.f32 	%f12, 0f00000000;
	sub.f32 	%f13, %f12, %f1;
	cvt.f64.f32 	%fd7, %f13;
	sub.f64 	%fd8, %fd7, %fd14;
	cvt.rn.f32.f64 	%f14, %fd8;
	ld.shared.f32 	%f15, [%r6+-4];
	sub.f32 	%f2, %f14, %f15;
	add.s32 	%r16, %r1, 1;
	setp.ge.u32 	%p10, %r16, %r8;
	mov.f64 	%fd15, 0d0000000000000000;
	@%p10 bra 	$L__BB0_8;
	ld.shared.f32 	%f16, [%r6+4];
	cvt.f64.f32 	%fd15, %f16;
$L__BB0_8:
	cvt.f64.f32 	%fd9, %f2;
	sub.f64 	%fd10, %fd9, %fd15;
	cvt.rn.f32.f64 	%f17, %fd10;
	ld.shared.f32 	%f18, [%r5];
	sub.f32 	%f19, %f18, %f17;
	mul.f32 	%f24, %f19, 0f3E800000;
	cvt.f64.f32 	%fd11, %f19;
	mul.wide.s32 	%rd13, %r3, 4;
	add.s64 	%rd14, %rd1, %rd13;
	ld.global.f32 	%f20, [%rd14];
	cvt.f64.f32 	%fd12, %f20;
	fma.rn.f64 	%fd13, %fd12, 0dC010000000000000, %fd11;
	cvt.rn.f32.f64 	%f21, %fd13;
	mul.f32 	%f22, %f21, %f21;
	cvta.to.global.u64 	%rd15, %rd3;
	add.s64 	%rd16, %rd15, %rd13;
	st.global.f32 	[%rd16], %f22;
$L__BB0_9:
	bar.sync 	0;
	@%p4 bra 	$L__BB0_12;
	setp.eq.s32 	%p12, %r2, 0;
	setp.ge.u32 	%p13, %r2, %r8;
	or.pred  	%p14, %p12, %p13;
	@%p14 bra 	$L__BB0_12;
	mul.wide.s32 	%rd17, %r3, 4;
	add.s64 	%rd18, %rd1, %rd17;
	st.global.f32 	[%rd18], %f24;
$L__BB0_12:
	ret;

}
	// .globl	_Z7reduce1iPfS_
.visible .entry _Z7reduce1iPfS_(
	.param .u32 _Z7reduce1iPfS__param_0,
	.param .u64 .ptr .align 1 _Z7reduce1iPfS__param_1,
	.param .u64 .ptr .align 1 _Z7reduce1iPfS__param_2
)
{
	.reg .pred 	%p<6>;
	.reg .b32 	%r<21>;
	.reg .b32 	%f<6>;
	.reg .b64 	%rd<9>;
	// demoted variable
	.shared .align 4 .b8 _ZZ7reduce1iPfS_E3s_x[1024];
	ld.param.u32 	%r9, [_Z7reduce1iPfS__param_0];
	ld.param.u64 	%rd1, [_Z7reduce1iPfS__param_1];
	ld.param.u64 	%rd2, [_Z7reduce1iPfS__param_2];
	mov.u32 	%r1, %tid.x;
	mov.u32 	%r2, %ctaid.x;
	mov.u32 	%r3, %ntid.x;
	mad.lo.s32 	%r4, %r2, %r3, %r1;
	shl.b32 	%r10, %r1, 2;
	mov.u32 	%r11, _ZZ7reduce1iPfS_E3s_x;
	add.s32 	%r5, %r11, %r10;
	mov.b32 	%r12, 0;
	st.shared.u32 	[%r5], %r12;
	setp.ge.s32 	%p1, %r4, %r9;
	@%p1 bra 	$L__BB1_2;
	cvta.to.global.u64 	%rd3, %rd1;
	mul.wide.s32 	%rd4, %r4, 4;
	add.s64 	%rd5, %rd3, %rd4;
	ld.global.f32 	%f1, [%rd5];
	st.shared.f32 	[%r5], %f1;
$L__BB1_2:
	bar.sync 	0;
	setp.lt.u32 	%p2, %r3, 2;
	@%p2 bra 	$L__BB1_7;
	mov.b32 	%r20, 1;
$L__BB1_4:
	shl.b32 	%r7, %r20, 1;
	mul.lo.s32 	%r8, %r7, %r1;
	setp.ge.u32 	%p3, %r8, %r3;
	@%p3 bra 	$L__BB1_6;
	add.s32 	%r14, %r8, %r20;
	shl.b32 	%r15, %r14, 2;
	add.s32 	%r17, %r11, %r15;
	ld.shared.f32 	%f2, [%r17];
	shl.b32 	%r18, %r8, 2;
	add.s32 	%r19, %r11, %r18;
	ld.shared.f32 	%f3, [%r19];
	add.f32 	%f4, %f2, %f3;
	st.shared.f32 	[%r19], %f4;
$L__BB1_6:
	bar.sync 	0;
	setp.lt.u32 	%p4, %r7, %r3;
	mov.u32 	%r20, %r7;
	@%p4 bra 	$L__BB1_4;
$L__BB1_7:
	setp.ne.s32 	%p5, %r1, 0;
	@%p5 bra 	$L__BB1_9;
	ld.shared.f32 	%f5, [_ZZ7reduce1iPfS_E3s_x];
	cvta.to.global.u64 	%rd6, %rd2;
	mul.wide.u32 	%rd7, %r2, 4;
	add.s64 	%rd8, %rd6, %rd7;
	st.global.f32 	[%rd8], %f5;
$L__BB1_9:
	ret;

}


// ===== COMPILED SASS (sm_100) =====

	.target	sm_100

	.elftype	@"ET_EXEC"


//--------------------- .note.nv.tkinfo           --------------------------
	.section	.note.nv.tkinfo,"",@"SHT_NOTE"
	.sectionflags	@"SHF_NOTE_NV_TKINFO"
	.tkinfo
        /*0018*/ 	.word	0x00000002
        /*0030*/ 	.string	""
        /*0030*/ 	.string	"ptxas"
        /*0030*/ 	.string	"Cuda compilation tools, release 13.0, V13.0.88"
        /*0030*/ 	.string	"Build cuda_13.0.r13.0/compiler.36424714_0"
        /*0030*/ 	.string	"-arch sm_100 -m 64 "



//--------------------- .note.nv.cuinfo           --------------------------
	.section	.note.nv.cuinfo,"",@"SHT_NOTE"
	.sectionflags	@"SHF_NOTE_NV_CUINFO"
        /*0018*/ 	.short	0x0002
        /*001a*/ 	.short	0x0064
        /*001c*/ 	.short	0x0082
	.zero		2


//--------------------- .nv.info                  --------------------------
	.section	.nv.info,"",@"SHT_CUDA_INFO"
	.align	4


	//----- nvinfo : EIATTR_REGCOUNT
	.align		4
        /*0000*/ 	.byte	0x04, 0x2f
        /*0002*/ 	.short	(.L_1 - .L_0)
	.align		4
.L_0:
        /*0004*/ 	.word	index@(_Z10compute_xkiPfS_S_)
        /*0008*/ 	.word	0x00000014


	//----- nvinfo : EIATTR_FRAME_SIZE
	.align		4
.L_1:
        /*000c*/ 	.byte	0x04, 0x11
        /*000e*/ 	.short	(.L_3 - .L_2)
	.align		4
.L_2:
        /*0010*/ 	.word	index@(_Z10compute_xkiPfS_S_)
        /*0014*/ 	.word	0x00000000


	//----- nvinfo : EIATTR_REGCOUNT
	.align		4
.L_3:
        /*0018*/ 	.byte	0x04, 0x2f
        /*001a*/ 	.short	(.L_5 - .L_4)
	.align		4
.L_4:
        /*001c*/ 	.word	index@(_Z7reduce1iPfS_)
        /*0020*/ 	.word	0x0000000c


	//----- nvinfo : EIATTR_FRAME_SIZE
	.align		4
.L_5:
        /*0024*/ 	.byte	0x04, 0x11
        /*0026*/ 	.short	(.L_7 - .L_6)
	.align		4
.L_6:
        /*0028*/ 	.word	index@(_Z7reduce1iPfS_)
        /*002c*/ 	.word	0x00000000


	//----- nvinfo : EIATTR_MIN_STACK_SIZE
	.align		4
.L_7:
        /*0030*/ 	.byte	0x04, 0x12
        /*0032*/ 	.short	(.L_9 - .L_8)
	.align		4
.L_8:
        /*0034*/ 	.word	index@(_Z7reduce1iPfS_)
        /*0038*/ 	.word	0x00000000


	//----- nvinfo : EIATTR_MIN_STACK_SIZE
	.align		4
.L_9:
        /*003c*/ 	.byte	0x04, 0x12
        /*003e*/ 	.short	(.L_11 - .L_10)
	.align		4
.L_10:
        /*0040*/ 	.word	index@(_Z10compute_xkiPfS_S_)
        /*0044*/ 	.word	0x00000000
.L_11:


//--------------------- .nv.compat                --------------------------
	.section	.nv.compat,"",@"SHT_CUDA_COMPAT_INFO"
	.align	4
        /*0000*/ 	.byte	0x02, 0x09, 0x00, 0x00, 0x02, 0x02, 0x01, 0x00, 0x02, 0x05, 0x05, 0x00, 0x03, 0x07, 0x01, 0x01
        /*0010*/ 	.byte	0x02, 0x03, 0x00, 0x00, 0x02, 0x06, 0x01, 0x00, 0x04, 0x0b, 0x08, 0x00, 0x01, 0x00, 0x00, 0x00
        /*0020*/ 	.byte	0x00, 0x00, 0x00, 0x00


//--------------------- .nv.info._Z7reduce1iPfS_  --------------------------
	.section	.nv.info._Z7reduce1iPfS_,"",@"SHT_CUDA_INFO"
	.sectionflags	@""
	.align	4


	//----- nvinfo : EIATTR_CUDA_API_VERSION
	.align		4
        /*0000*/ 	.byte	0x04, 0x37
        /*0002*/ 	.short	(.L_13 - .L_12)
.L_12:
        /*0004*/ 	.word	0x00000082


	//----- nvinfo : EIATTR_KPARAM_INFO
	.align		4
.L_13:
        /*0008*/ 	.byte	0x04, 0x17
        /*000a*/ 	.short	(.L_15 - .L_14)
.L_14:
        /*000c*/ 	.word	0x00000000
        /*0010*/ 	.short	0x0002
        /*0012*/ 	.short	0x0010
        /*0014*/ 	.byte	0x00, 0xf5, 0x21, 0x00


	//----- nvinfo : EIATTR_KPARAM_INFO
	.align		4
.L_15:
        /*0018*/ 	.byte	0x04, 0x17
        /*001a*/ 	.short	(.L_17 - .L_16)
.L_16:
        /*001c*/ 	.word	0x00000000
        /*0020*/ 	.short	0x0001
        /*0022*/ 	.short	0x0008
        /*0024*/ 	.byte	0x00, 0xf5, 0x21, 0x00


	//----- nvinfo : EIATTR_KPARAM_INFO
	.align		4
.L_17:
        /*0028*/ 	.byte	0x04, 0x17
        /*002a*/ 	.short	(.L_19 - .L_18)
.L_18:
        /*002c*/ 	.word	0x00000000
        /*0030*/ 	.short	0x0000
        /*0032*/ 	.short	0x0000
        /*0034*/ 	.byte	0x00, 0xf0, 0x11, 0x00


	//----- nvinfo : EIATTR_SPARSE_MMA_MASK
	.align		4
.L_19:
        /*0038*/ 	.byte	0x03, 0x50
        /*003a*/ 	.short	0x0000


	//----- nvinfo : EIATTR_MAXREG_COUNT
	.align		4
        /*003c*/ 	.byte	0x03, 0x1b
        /*003e*/ 	.short	0x00ff


	//----- nvinfo : EIATTR_NUM_BARRIERS
	.align		4
        /*0040*/ 	.byte	0x02, 0x4c
        /*0042*/ 	.byte	0x01
	.zero		1


	//----- nvinfo : EIATTR_MERCURY_ISA_VERSION
	.align		4
        /*0044*/ 	.byte	0x03, 0x5f
        /*0046*/ 	.short	0x0101


	//----- nvinfo : EIATTR_VRC_CTA_INIT_COUNT
	.align		4
        /*0048*/ 	.byte	0x02, 0x4a
	.zero		1
	.zero		1


	//----- nvinfo : EIATTR_EXIT_INSTR_OFFSETS
	.align		4
        /*004c*/ 	.byte	0x04, 0x1c
        /*004e*/ 	.short	(.L_21 - .L_20)


	//   ....[0]....
.L_20:
        /*0050*/ 	.word	0x00000240


	//   ....[1]....
        /*0054*/ 	.word	0x000002c0


	//----- nvinfo : EIATTR_CBANK_PARAM_SIZE
	.align		4
.L_21:
        /*0058*/ 	.byte	0x03, 0x19
        /*005a*/ 	.short	0x0018


	//----- nvinfo : EIATTR_PARAM_CBANK
	.align		4
        /*005c*/ 	.byte	0x04, 0x0a
        /*005e*/ 	.short	(.L_23 - .L_22)
	.align		4
.L_22:
        /*0060*/ 	.word	index@(.nv.constant0._Z7reduce1iPfS_)
        /*0064*/ 	.short	0x0380
        /*0066*/ 	.short	0x0018


	//----- nvinfo : EIATTR_SW_WAR
	.align		4
.L_23:
        /*0068*/ 	.byte	0x04, 0x36
        /*006a*/ 	.short	(.L_25 - .L_24)
.L_24:
        /*006c*/ 	.word	0x00000008
.L_25:


//--------------------- .nv.info._Z10compute_xkiPfS_S_ --------------------------
	.section	.nv.info._Z10compute_xkiPfS_S_,"",@"SHT_CUDA_INFO"
	.sectionflags	@""
	.align	4


	//----- nvinfo : EIATTR_CUDA_API_VERSION
	.align		4
        /*0000*/ 	.byte	0x04, 0x37
        /*0002*/ 	.short	(.L_27 - .L_26)
.L_26:
        /*0004*/ 	.word	0x00000082


	//----- nvinfo : EIATTR_KPARAM_INFO
	.align		4
.L_27:
        /*0008*/ 	.byte	0x04, 0x17
        /*000a*/ 	.short	(.L_29 - .L_28)
.L_28:
        /*000c*/ 	.word	0x00000000
        /*0010*/ 	.short	0x0003
        /*0012*/ 	.short	0x0018
        /*0014*/ 	.byte	0x00, 0xf5, 0x21, 0x00


	//----- nvinfo : EIATTR_KPARAM_INFO
	.align		4
.L_29:
        /*0018*/ 	.byte	0x04, 0x17
        /*001a*/ 	.short	(.L_31 - .L_30)
.L_30:
        /*001c*/ 	.word	0x00000000
        /*0020*/ 	.short	0x0002
        /*0022*/ 	.short	0x0010
        /*0024*/ 	.byte	0x00, 0xf5, 0x21, 0x00


	//----- nvinfo : EIATTR_KPARAM_INFO
	.align		4
.L_31:
        /*0028*/ 	.byte	0x04, 0x17
        /*002a*/ 	.short	(.L_33 - .L_32)
.L_32:
        /*002c*/ 	.word	0x00000000
        /*0030*/ 	.short	0x0001
        /*0032*/ 	.short	0x0008
        /*0034*/ 	.byte	0x00, 0xf5, 0x21, 0x00


	//----- nvinfo : EIATTR_KPARAM_INFO
	.align		4
.L_33:
        /*0038*/ 	.byte	0x04, 0x17
        /*003a*/ 	.short	(.L_35 - .L_34)
.L_34:
        /*003c*/ 	.word	0x00000000
        /*0040*/ 	.short	0x0000
        /*0042*/ 	.short	0x0000
        /*0044*/ 	.byte	0x00, 0xf0, 0x11, 0x00


	//----- nvinfo : EIATTR_SPARSE_MMA_MASK
	.align		4
.L_35:
        /*0048*/ 	.byte	0x03, 0x50
        /*004a*/ 	.short	0x0000


	//----- nvinfo : EIATTR_MAXREG_COUNT
	.align		4
        /*004c*/ 	.byte	0x03, 0x1b
        /*004e*/ 	.short	0x00ff


	//----- nvinfo : EIATTR_NUM_BARRIERS
	.align		4
        /*0050*/ 	.byte	0x02, 0x4c
        /*0052*/ 	.byte	0x01
	.zero		1


	//----- nvinfo : EIATTR_MERCURY_ISA_VERSION
	.align		4
        /*0054*/ 	.byte	0x03, 0x5f
        /*0056*/ 	.short	0x0101


	//----- nvinfo : EIATTR_VRC_CTA_INIT_COUNT
	.align		4
        /*0058*/ 	.byte	0x02, 0x4a
	.zero		1
	.zero		1


	//----- nvinfo : EIATTR_EXIT_INSTR_OFFSETS
	.align		4
        /*005c*/ 	.byte	0x04, 0x1c
        /*005e*/ 	.short	(.L_37 - .L_36)


	//   ....[0]....
.L_36:
        /*0060*/ 	.word	0x000004c0


	//   ....[1]....
        /*0064*/ 	.word	0x000004d0


	//   ....[2]....
        /*0068*/ 	.word	0x00000510


	//----- nvinfo : EIATTR_CRS_STACK_SIZE
	.align		4
.L_37:
        /*006c*/ 	.byte	0x04, 0x1e
        /*006e*/ 	.short	(.L_39 - .L_38)
.L_38:
        /*0070*/ 	.word	0x00000000


	//----- nvinfo : EIATTR_CBANK_PARAM_SIZE
	.align		4
.L_39:
        /*0074*/ 	.byte	0x03, 0x19
        /*0076*/ 	.short	0x0020


	//----- nvinfo : EIATTR_PARAM_CBANK
	.align		4
        /*0078*/ 	.byte	0x04, 0x0a
        /*007a*/ 	.short	(.L_41 - .L_40)
	.align		4
.L_40:
        /*007c*/ 	.word	index@(.nv.constant0._Z10compute_xkiPfS_S_)
        /*0080*/ 	.short	0x0380
        /*0082*/ 	.short	0x0020


	//----- nvinfo : EIATTR_SW_WAR
	.align		4
.L_41:
        /*0084*/ 	.byte	0x04, 0x36
        /*0086*/ 	.short	(.L_43 - .L_42)
.L_42:
        /*0088*/ 	.word	0x00000008
.L_43:


//--------------------- .nv.callgraph             --------------------------
	.section	.nv.callgraph,"",@"SHT_CUDA_CALLGRAPH"
	.align	4
	.sectionentsize	8
	.align		4
        /*0000*/ 	.word	0x00000000
	.align		4
        /*0004*/ 	.word	0xffffffff
	.align		4
        /*0008*/ 	.word	0x00000000
	.align		4
        /*000c*/ 	.word	0xfffffffe
	.align		4
        /*0010*/ 	.word	0x00000000
	.align		4
        /*0014*/ 	.word	0xfffffffd
	.align		4
        /*0018*/ 	.word	0x00000000
	.align		4
        /*001c*/ 	.word	0xfffffffc


//--------------------- .text._Z7reduce1iPfS_     --------------------------
	.section	.text._Z7reduce1iPfS_,"ax",@progbits
	.align	128
        .global         _Z7reduce1iPfS_
        .type           _Z7reduce1iPfS_,@function
        .size           _Z7reduce1iPfS_,(.L_x_6 - _Z7reduce1iPfS_)
        .other          _Z7reduce1iPfS_,@"STO_CUDA_ENTRY STV_DEFAULT"
_Z7reduce1iPfS_:
.text._Z7reduce1iPfS_:
[----:B------:R-:W-:Y:S01]  /*0000*/  LDC R1, c[0x0][0x37c] ;  /* 0x0000df00ff017b82 */ /* 0x000fe20000000800 */
[----:B------:R-:W0:Y:S01]  /*0010*/  S2R R4, SR_TID.X ;  /* 0x0000000000047919 */ /* 0x000e220000002100 */
[----:B------:R-:W0:Y:S01]  /*0020*/  LDCU UR7, c[0x0][0x360] ;  /* 0x00006c00ff0777ac */ /* 0x000e220008000800 */
[----:B------:R-:W-:Y:S01]  /*0030*/  IMAD.MOV.U32 R9, RZ, RZ, RZ ;  /* 0x000000ffff097224 */ /* 0x000fe200078e00ff */
[----:B------:R-:W0:Y:S01]  /*0040*/  S2R R7, SR_CTAID.X ;  /* 0x0000000000077919 */ /* 0x000e220000002500 */
[----:B------:R-:W1:Y:S01]  /*0050*/  LDCU UR4, c[0x0][0x380] ;  /* 0x00007000ff0477ac */ /* 0x000e620008000800 */
[----:B------:R-:W2:Y:S01]  /*0060*/  LDCU.64 UR8, c[0x0][0x358] ;  /* 0x00006b00ff0877ac */ /* 0x000ea20008000a00 */
[----:B0-----:R-:W-:-:S05]  /*0070*/  IMAD R5, R7, UR7, R4 ;  /* 0x0000000707057c24 */ /* 0x001fca000f8e0204 */
[----:B-1----:R-:W-:-:S13]  /*0080*/  ISETP.GE.AND P0, PT, R5, UR4, PT ;  /* 0x0000000405007c0c */ /* 0x002fda000bf06270 */
[----:B------:R-:W0:Y:S02]  /*0090*/  @!P0 LDC.64 R2, c[0x0][0x388] ;  /* 0x0000e200ff028b82 */ /* 0x000e240000000a00 */
[----:B0-----:R-:W-:-:S05]  /*00a0*/  @!P0 IMAD.WIDE R2, R5, 0x4, R2 ;  /* 0x0000000405028825 */ /* 0x001fca00078e0202 */
[----:B--2---:R-:W2:Y:S01]  /*00b0*/  @!P0 LDG.E R9, desc[UR8][R2.64] ;  /* 0x0000000802098981 */ /* 0x004ea2000c1e1900 */
[----:B------:R-:W0:Y:S01]  /*00c0*/  S2UR UR5, SR_CgaCtaId ;  /* 0x00000000000579c3 */ /* 0x000e220000008800 */
[----:B------:R-:W-:Y:S01]  /*00d0*/  UMOV UR4, 0x400 ;  /* 0x0000040000047882 */ /* 0x000fe20000000000 */
[----:B------:R-:W-:Y:S01]  /*00e0*/  UISETP.GE.U32.AND UP0, UPT, UR7, 0x2, UPT ;  /* 0x000000020700788c */ /* 0x000fe2000bf06070 */
[----:B------:R-:W-:Y:S01]  /*00f0*/  ISETP.NE.AND P1, PT, R4, RZ, PT ;  /* 0x000000ff0400720c */ /* 0x000fe20003f25270 */
[----:B0-----:R-:W-:-:S06]  /*0100*/  ULEA UR4, UR5, UR4, 0x18 ;  /* 0x0000000405047291 */ /* 0x001fcc000f8ec0ff */
[----:B------:R-:W-:-:S05]  /*0110*/  LEA R0, R4, UR4, 0x2 ;  /* 0x0000000404007c11 */ /* 0x000fca000f8e10ff */
[----:B--2---:R0:W-:Y:S01]  /*0120*/  STS [R0], R9 ;  /* 0x0000000900007388 */ /* 0x0041e20000000800 */
[----:B------:R-:W-:Y:S06]  /*0130*/  BAR.SYNC.DEFER_BLOCKING 0x0 ;  /* 0x0000000000007b1d */ /* 0x000fec0000010000 */
[----:B------:R-:W-:Y:S05]  /*0140*/  BRA.U !UP0, `(.L_x_0) ;  /* 0x00000001083c7547 */ /* 0x000fea000b800000 */
[----:B------:R-:W-:-:S05]  /*0150*/  UMOV UR5, 0x1 ;  /* 0x0000000100057882 */ /* 0x000fca0000000000 */
.L_x_1:
[----:B------:R-:W-:-:S04]  /*0160*/  USHF.L.U32 UR6, UR5, 0x1, URZ ;  /* 0x0000000105067899 */ /* 0x000fc800080006ff */
[----:B------:R-:W-:Y:S02]  /*0170*/  UISETP.GE.U32.AND UP0, UPT, UR6, UR7, UPT ;  /* 0x000000070600728c */ /* 0x000fe4000bf06070 */
[----:B-1----:R-:W-:-:S05]  /*0180*/  IMAD R2, R4, UR6, RZ ;  /* 0x0000000604027c24 */ /* 0x002fca000f8e02ff */
[----:B------:R-:W-:-:S13]  /*0190*/  ISETP.GE.U32.AND P0, PT, R2, UR7, PT ;  /* 0x0000000702007c0c */ /* 0x000fda000bf06070 */
[C---:B0-----:R-:W-:Y:S01]  /*01a0*/  @!P0 IADD3 R0, PT, PT, R2.reuse, UR5, RZ ;  /* 0x0000000502008c10 */ /* 0x041fe2000fffe0ff */
[----:B------:R-:W-:Y:S01]  /*01b0*/  UMOV UR5, UR6 ;  /* 0x0000000600057c82 */ /* 0x000fe20008000000 */
[----:B------:R-:W-:Y:S02]  /*01c0*/  @!P0 LEA R2, R2, UR4, 0x2 ;  /* 0x0000000402028c11 */ /* 0x000fe4000f8e10ff */
[----:B------:R-:W-:-:S03]  /*01d0*/  @!P0 LEA R0, R0, UR4, 0x2 ;  /* 0x0000000400008c11 */ /* 0x000fc6000f8e10ff */
[----:B------:R-:W-:Y:S04]  /*01e0*/  @!P0 LDS R3, [R2] ;  /* 0x0000000002038984 */ /* 0x000fe80000000800 */
[----:B------:R-:W0:Y:S02]  /*01f0*/  @!P0 LDS R0, [R0] ;  /* 0x0000000000008984 */ /* 0x000e240000000800 */
[----:B0-----:R-:W-:-:S05]  /*0200*/  @!P0 FADD R3, R0, R3 ;  /* 0x0000000300038221 */ /* 0x001fca0000000000 */
[----:B------:R1:W-:Y:S01]  /*0210*/  @!P0 STS [R2], R3 ;  /* 0x0000000302008388 */ /* 0x0003e20000000800 */
[----:B------:R-:W-:Y:S06]  /*0220*/  BAR.SYNC.DEFER_BLOCKING 0x0 ;  /* 0x0000000000007b1d */ /* 0x000fec0000010000 */
[----:B------:R-:W-:Y:S05]  /*0230*/  BRA.U !UP0, `(.L_x_1) ;  /* 0xfffffffd08c87547 */ /* 0x000fea000b83ffff */
.L_x_0:
[----:B------:R-:W-:Y:S05]  /*0240*/  @P1 EXIT ;  /* 0x000000000000194d */ /* 0x000fea0003800000 */
[----:B------:R-:W2:Y:S01]  /*0250*/  S2UR UR5, SR_CgaCtaId ;  /* 0x00000000000579c3 */ /* 0x000ea20000008800 */
[----:B------:R-:W-:-:S07]  /*0260*/  UMOV UR4, 0x400 ;  /* 0x0000040000047882 */ /* 0x000fce0000000000 */
[----:B-1----:R-:W1:Y:S01]  /*0270*/  LDC.64 R2, c[0x0][0x390] ;  /* 0x0000e400ff027b82 */ /* 0x002e620000000a00 */
[----:B--2---:R-:W-:Y:S01]  /*0280*/  ULEA UR4, UR5, UR4, 0x18 ;  /* 0x0000000405047291 */ /* 0x004fe2000f8ec0ff */
[----:B-1----:R-:W-:-:S08]  /*0290*/  IMAD.WIDE.U32 R2, R7, 0x4, R2 ;  /* 0x0000000407027825 */ /* 0x002fd000078e0002 */
[----:B------:R-:W1:Y:S04]  /*02a0*/  LDS R5, [UR4] ;  /* 0x00000004ff057984 */ /* 0x000e680008000800 */
[----:B-1----:R-:W-:Y:S01]  /*02b0*/  STG.E desc[UR8][R2.64], R5 ;  /* 0x0000000502007986 */ /* 0x002fe2000c101908 */
[----:B------:R-:W-:Y:S05]  /*02c0*/  EXIT ;  /* 0x000000000000794d */ /* 0x000fea0003800000 */
.L_x_2:
[----:B------:R-:W-:-:S00]  /*02d0*/  BRA `(.L_x_2) ;  /* 0xfffffffc00fc7947 */ /* 0x000fc0000383ffff */
[----:B------:R-:W-:-:S00]  /*02e0*/  NOP ;  /* 0x0000000000007918 */ /* 0x000fc00000000000 */
        /* <DEDUP_REMOVED lines=9> */
.L_x_6:


//--------------------- .text._Z10compute_xkiPfS_S_ --------------------------
	.section	.text._Z10compute_xkiPfS_S_,"ax",@progbits
	.align	128
        .global         _Z10compute_xkiPfS_S_
        .type           _Z10compute_xkiPfS_S_,@function
        .size           _Z10compute_xkiPfS_S_,(.L_x_7 - _Z10compute_xkiPfS_S_)
        .other          _Z10compute_xkiPfS_S_,@"STO_CUDA_ENTRY STV_DEFAULT"
_Z10compute_xkiPfS_S_:
.text._Z10compute_xkiPfS_S_:
[----:B------:R-:W-:Y:S08]  /*0000*/  LDC R1, c[0x0][0x37c] ;  /* 0x0000df00ff017b82 */ /* 0x000ff00000000800 */
[----:B------:R-:W0:Y:S01]  /*0010*/  S2UR UR7, SR_CTAID.X ;  /* 0x00000000000779c3 */ /* 0x000e220000002500 */
[----:B------:R-:W1:Y:S01]  /*0020*/  S2R R2, SR_TID.X ;  /* 0x0000000000027919 */ /* 0x000e620000002100 */
[----:B------:R-:W2:Y:S06]  /*0030*/  LDCU.64 UR8, c[0x0][0x358] ;  /* 0x00006b00ff0877ac */ /* 0x000eac0008000a00 */
[----:B------:R-:W0:Y:S08]  /*0040*/  LDC R3, c[0x0][0x380] ;  /* 0x0000e000ff037b82 */ /* 0x000e300000000800 */
[----:B------:R-:W1:Y:S01]  /*0050*/  LDC R7, c[0x0][0x360] ;  /* 0x0000d800ff077b82 */ /* 0x000e620000000800 */
[----:B0-----:R-:W-:-:S04]  /*0060*/  ISETP.LE.AND P0, PT, R3, UR7, PT ;  /* 0x0000000703007c0c */ /* 0x001fc8000bf03270 */
[----:B------:R-:W-:Y:S01]  /*0070*/  ISETP.NE.AND P0, PT, RZ, UR7, !P0 ;  /* 0x00000007ff007c0c */ /* 0x000fe2000c705270 */
[----:B-1----:R-:W-:-:S12]  /*0080*/  IMAD R0, R7, UR7, R2 ;  /* 0x0000000707007c24 */ /* 0x002fd8000f8e0202 */
[----:B------:R-:W0:Y:S01]  /*0090*/  @P0 LDC.64 R4, c[0x0][0x388] ;  /* 0x0000e200ff040b82 */ /* 0x000e220000000a00 */
[----:B------:R-:W-:-:S07]  /*00a0*/  @P0 IADD3 R7, PT, PT, R0, -R3, RZ ;  /* 0x8000000300070210 */ /* 0x000fce0007ffe0ff */
[----:B------:R-:W1:Y:S01]  /*00b0*/  @P0 LDC.64 R10, c[0x0][0x390] ;  /* 0x0000e400ff0a0b82 */ /* 0x000e620000000a00 */
[----:B0-----:R-:W-:-:S04]  /*00c0*/  @P0 IMAD.WIDE R4, R7, 0x4, R4 ;  /* 0x0000000407040825 */ /* 0x001fc800078e0204 */
[----:B------:R-:W-:Y:S02]  /*00d0*/  @P0 IMAD.WIDE R6, R3, 0x4, R4 ;  /* 0x0000000403060825 */ /* 0x000fe400078e0204 */
[----:B--2---:R0:W2:Y:S02]  /*00e0*/  @P0 LDG.E R5, desc[UR8][R4.64] ;  /* 0x0000000804050981 */ /* 0x0040a4000c1e1900 */
[----:B-1----:R-:W-:-:S04]  /*00f0*/  @P0 IMAD.WIDE R10, R0, 0x4, R10 ;  /* 0x00000004000a0825 */ /* 0x002fc800078e020a */
[----:B------:R-:W-:Y:S02]  /*0100*/  @P0 IMAD.WIDE R8, R3, 0x4, R6 ;  /* 0x0000000403080825 */ /* 0x000fe400078e0206 */
[----:B------:R-:W3:Y:S04]  /*0110*/  @P0 LDG.E R7, desc[UR8][R6.64] ;  /* 0x0000000806070981 */ /* 0x000ee8000c1e1900 */
[----:B------:R1:W4:Y:S04]  /*0120*/  @P0 LDG.E R9, desc[UR8][R8.64] ;  /* 0x0000000808090981 */ /* 0x000328000c1e1900 */
[----:B------:R-:W5:Y:S01]  /*0130*/  @P0 LDG.E R11, desc[UR8][R10.64] ;  /* 0x000000080a0b0981 */ /* 0x000f62000c1e1900 */
[----:B------:R-:W0:Y:S01]  /*0140*/  S2UR UR5, SR_CgaCtaId ;  /* 0x00000000000579c3 */ /* 0x000e220000008800 */
[----:B------:R-:W-:Y:S01]  /*0150*/  UMOV UR4, 0x400 ;  /* 0x0000040000047882 */ /* 0x000fe20000000000 */
[----:B------:R-:W-:-:S04]  /*0160*/  ISETP.GE.U32.AND P1, PT, R2, R3, PT ;  /* 0x000000030200720c */ /* 0x000fc80003f26070 */
[----:B------:R-:W-:-:S04]  /*0170*/  ISETP.EQ.OR P1, PT, R2, RZ, P1 ;  /* 0x000000ff0200720c */ /* 0x000fc80000f22670 */
[----:B------:R-:W-:Y:S01]  /*0180*/  PLOP3.LUT P2, PT, P0, P1, PT, 0x8f, 0xf8 ;  /* 0x0000000000f8781c */ /* 0x000fe20000743177 */
[----:B0-----:R-:W-:Y:S02]  /*0190*/  ULEA UR6, UR5, UR4, 0x18 ;  /* 0x0000000405067291 */ /* 0x001fe4000f8ec0ff */
[----:B------:R-:W-:-:S04]  /*01a0*/  UIADD3 UR4, UPT, UPT, UR4, 0xc00, URZ ;  /* 0x00000c0004047890 */ /* 0x000fc8000fffe0ff */
[----:B------:R-:W-:Y:S01]  /*01b0*/  LEA R12, R2, UR6, 0x2 ;  /* 0x00000006020c7c11 */ /* 0x000fe2000f8e10ff */
[----:B------:R-:W-:-:S03]  /*01c0*/  ULEA UR4, UR5, UR4, 0x18 ;  /* 0x0000000405047291 */ /* 0x000fc6000f8ec0ff */
[----:B------:R-:W-:-:S03]  /*01d0*/  LEA R14, R3, R12, 0x2 ;  /* 0x0000000c030e7211 */ /* 0x000fc600078e10ff */
[----:B------:R-:W-:Y:S02]  /*01e0*/  LEA R4, R2, UR4, 0x2 ;  /* 0x0000000402047c11 */ /* 0x000fe4000f8e10ff */
[----:B-1----:R-:W-:Y:S01]  /*01f0*/  LEA R8, R3, R14, 0x2 ;  /* 0x0000000e03087211 */ /* 0x002fe200078e10ff */
[----:B------:R-:W-:Y:S01]  /*0200*/  BSSY.RECONVERGENT B0, `(.L_x_3) ;  /* 0x000002a000007945 */ /* 0x000fe20003800200 */
[----:B------:R-:W-:Y:S01]  /*0210*/  HFMA2 R13, -RZ, RZ, 0, 0 ;  /* 0x00000000ff0d7431 */ /* 0x000fe200000001ff */
[----:B--2---:R0:W-:Y:S04]  /*0220*/  @P0 STS [R12], R5 ;  /* 0x000000050c000388 */ /* 0x0041e80000000800 */
[----:B---3--:R0:W-:Y:S04]  /*0230*/  @P0 STS [R14], R7 ;  /* 0x000000070e000388 */ /* 0x0081e80000000800 */
[----:B----4-:R0:W-:Y:S04]  /*0240*/  @P0 STS [R8], R9 ;  /* 0x0000000908000388 */ /* 0x0101e80000000800 */
[----:B-----5:R0:W-:Y:S01]  /*0250*/  @P0 STS [R4], R11 ;  /* 0x0000000b04000388 */ /* 0x0201e20000000800 */
[----:B------:R-:W-:Y:S06]  /*0260*/  BAR.SYNC.DEFER_BLOCKING 0x0 ;  /* 0x0000000000007b1d */ /* 0x000fec0000010000 */
[----:B------:R-:W-:Y:S05]  /*0270*/  @P2 BRA `(.L_x_4) ;  /* 0x0000000000882947 */ /* 0x000fea0003800000 */
[----:B0-----:R-:W0:Y:S01]  /*0280*/  LDC.64 R6, c[0x0][0x388] ;  /* 0x0000e200ff067b82 */ /* 0x001e220000000a00 */
[----:B------:R-:W-:Y:S01]  /*0290*/  IADD3 R2, PT, PT, R2, 0x1, RZ ;  /* 0x0000000102027810 */ /* 0x000fe20007ffe0ff */
[----:B------:R-:W1:Y:S01]  /*02a0*/  LDS R12, [R12] ;  /* 0x000000000c0c7984 */ /* 0x000e620000000800 */
[----:B------:R-:W-:-:S03]  /*02b0*/  UIADD3 UR4, UPT, UPT, UR7, 0x1, URZ ;  /* 0x0000000107047890 */ /* 0x000fc6000fffe0ff */
[----:B------:R-:W-:Y:S04]  /*02c0*/  LDS R9, [R14+-0x4] ;  /* 0xfffffc000e097984 */ /* 0x000fe80000000800 */
[----:B------:R-:W-:Y:S01]  /*02d0*/  LDS R17, [R4] ;  /* 0x0000000004117984 */ /* 0x000fe20000000800 */
[----:B0-----:R-:W-:-:S05]  /*02e0*/  IMAD.WIDE R6, R0, 0x4, R6 ;  /* 0x0000000400067825 */ /* 0x001fca00078e0206 */
[----:B------:R0:W2:Y:S01]  /*02f0*/  LDG.E R5, desc[UR8][R6.64] ;  /* 0x0000000806057981 */ /* 0x0000a2000c1e1900 */
[----:B------:R-:W-:Y:S02]  /*0300*/  ISETP.GE.U32.AND P2, PT, R2, R3, PT ;  /* 0x000000030200720c */ /* 0x000fe40003f46070 */
[----:B------:R-:W-:Y:S02]  /*0310*/  ISETP.LE.U32.AND P3, PT, R3, UR4, PT ;  /* 0x0000000403007c0c */ /* 0x000fe4000bf63070 */
[----:B------:R-:W-:Y:S01]  /*0320*/  CS2R R2, SRZ ;  /* 0x0000000000027805 */ /* 0x000fe2000001ff00 */
[----:B-1----:R-:W-:-:S08]  /*0330*/  FADD R13, RZ, -R12 ;  /* 0x8000000cff0d7221 */ /* 0x002fd00000000000 */
[----:B------:R-:W1:Y:S01]  /*0340*/  @!P2 LDS R8, [R8] ;  /* 0x000000000808a984 */ /* 0x000e620000000800 */
[----:B0-----:R-:W-:Y:S03]  /*0350*/  F2F.F64.F32 R6, R13 ;  /* 0x0000000d00067310 */ /* 0x001fe60000201800 */
[----:B------:R-:W0:Y:S05]  /*0360*/  @!P3 LDS R15, [R14+0x4] ;  /* 0x000004000e0fb984 */ /* 0x000e2a0000000800 */
[----:B-1----:R-:W1:Y:S02]  /*0370*/  @!P2 F2F.F64.F32 R2, R8 ;  /* 0x000000080002a310 */ /* 0x002e640000201800 */
[----:B-1----:R-:W-:Y:S01]  /*0380*/  DADD R2, R6, -R2 ;  /* 0x0000000006027229 */ /* 0x002fe20000000802 */
[----:B------:R-:W-:-:S06]  /*0390*/  CS2R R6, SRZ ;  /* 0x0000000000067805 */ /* 0x000fcc000001ff00 */
[----:B0-----:R-:W-:Y:S08]  /*03a0*/  @!P3 F2F.F64.F32 R6, R15 ;  /* 0x0000000f0006b310 */ /* 0x001ff00000201800 */
[----:B------:R-:W0:Y:S02]  /*03b0*/  F2F.F32.F64 R2, R2 ;  /* 0x0000000200027310 */ /* 0x000e240000301000 */
[----:B0-----:R-:W-:-:S02]  /*03c0*/  FADD R12, R2, -R9 ;  /* 0x80000009020c7221 */ /* 0x001fc40000000000 */
[----:B------:R-:W0:Y:S04]  /*03d0*/  LDC.64 R2, c[0x0][0x398] ;  /* 0x0000e600ff027b82 */ /* 0x000e280000000a00 */
[----:B------:R-:W1:Y:S02]  /*03e0*/  F2F.F64.F32 R8, R12 ;  /* 0x0000000c00087310 */ /* 0x000e640000201800 */
[----:B-1----:R-:W-:Y:S01]  /*03f0*/  DADD R6, R8, -R6 ;  /* 0x0000000008067229 */ /* 0x002fe20000000806 */
[----:B0-----:R-:W-:-:S09]  /*0400*/  IMAD.WIDE R2, R0, 0x4, R2 ;  /* 0x0000000400027825 */ /* 0x001fd200078e0202 */
[----:B------:R-:W0:Y:S02]  /*0410*/  F2F.F32.F64 R6, R6 ;  /* 0x0000000600067310 */ /* 0x000e240000301000 */
[----:B0-----:R-:W-:-:S06]  /*0420*/  FADD R17, -R6, R17 ;  /* 0x0000001106117221 */ /* 0x001fcc0000000100 */
[----:B------:R-:W-:Y:S01]  /*0430*/  F2F.F64.F32 R8, R17 ;  /* 0x0000001100087310 */ /* 0x000fe20000201800 */
[----:B------:R-:W-:-:S07]  /*0440*/  FMUL R13, R17, 0.25 ;  /* 0x3e800000110d7820 */ /* 0x000fce0000400000 */
[----:B--2---:R-:W0:Y:S02]  /*0450*/  F2F.F64.F32 R10, R5 ;  /* 0x00000005000a7310 */ /* 0x004e240000201800 */
[----:B0-----:R-:W-:-:S10]  /*0460*/  DFMA R8, R10, -4, R8 ;  /* 0xc01000000a08782b */ /* 0x001fd40000000008 */
[----:B------:R-:W0:Y:S02]  /*0470*/  F2F.F32.F64 R8, R8 ;  /* 0x0000000800087310 */ /* 0x000e240000301000 */
[----:B0-----:R-:W-:-:S05]  /*0480*/  FMUL R11, R8, R8 ;  /* 0x00000008080b7220 */ /* 0x001fca0000400000 */
[----:B------:R1:W-:Y:S02]  /*0490*/  STG.E desc[UR8][R2.64], R11 ;  /* 0x0000000b02007986 */ /* 0x0003e4000c101908 */
.L_x_4:
[----:B------:R-:W-:Y:S05]  /*04a0*/  BSYNC.RECONVERGENT B0 ;  /* 0x0000000000007941 */ /* 0x000fea0003800200 */
.L_x_3:
[----:B------:R-:W-:Y:S06]  /*04b0*/  BAR.SYNC.DEFER_BLOCKING 0x0 ;  /* 0x0000000000007b1d */ /* 0x000fec0000010000 */
[----:B------:R-:W-:Y:S05]  /*04c0*/  @!P0 EXIT ;  /* 0x000000000000894d */ /* 0x000fea0003800000 */
[----:B------:R-:W-:Y:S05]  /*04d0*/  @P1 EXIT ;  /* 0x000000000000194d */ /* 0x000fea0003800000 */
[----:B-1----:R-:W1:Y:S02]  /*04e0*/  LDC.64 R2, c[0x0][0x388] ;  /* 0x0000e200ff027b82 */ /* 0x002e640000000a00 */
[----:B-1----:R-:W-:-:S05]  /*04f0*/  IMAD.WIDE R2, R0, 0x4, R2 ;  /* 0x0000000400027825 */ /* 0x002fca00078e0202 */
[----:B------:R-:W-:Y:S01]  /*0500*/  STG.E desc[UR8][R2.64], R13 ;  /* 0x0000000d02007986 */ /* 0x000fe2000c101908 */
[----:B------:R-:W-:Y:S05]  /*0510*/  EXIT ;  /* 0x000000000000794d */ /* 0x000fea0003800000 */
.L_x_5:
        /* <DEDUP_REMOVED lines=14> */
.L_x_7:


//--------------------- .nv.shared._Z7reduce1iPfS_ --------------------------
	.section	.nv.shared._Z7reduce1iPfS_,"aw",@nobits
	.sectionflags	@""
	.align	4
.nv.shared._Z7reduce1iPfS_:
	.zero		2048


//--------------------- .nv.shared.reserved.0     --------------------------
	.section	.nv.shared.reserved.0,"aw",@nobits
	.weak		__nv_reservedSMEM_offset_0_alias
	.size		__nv_reservedSMEM_offset_0_alias, 0, 64
	.other		__nv_reservedSMEM_offset_0_alias,@"STO_CUDA_RESERVED_SHARED STV_DEFAULT"
__nv_reservedSMEM_offset_0_alias:
	.zero		0
	.zero		64


//--------------------- .nv.shared._Z10compute_xkiPfS_S_ --------------------------
	.section	.nv.shared._Z10compute_xkiPfS_S_,"aw",@nobits
	.sectionflags	@""
	.align	4
.nv.shared._Z10compute_xkiPfS_S_:
	.zero		5120


//--------------------- .nv.constant0._Z7reduce1iPfS_ --------------------------
	.section	.nv.constant0._Z7reduce1iPfS_,"a",@progbits
	.sectionflags	@""
	.align	4
.nv.constant0._Z7reduce1iPfS_:
	.zero		920


//--------------------- .nv.constant0._Z10compute_xkiPfS_S_ --------------------------
	.section	.nv.constant0._Z10compute_xkiPfS_S_,"a",@progbits
	.sectionflags	@""
	.align	4
.nv.constant0._Z10compute_xkiPfS_S_:
	.zero		928


//--------------------- SYMBOLS --------------------------

	.type		.nv.reservedSmem.offset0,@object
	.size		.nv.reservedSmem.offset0,0x4
	.type		.nv.reservedSmem.cap,@object
	.size		.nv.reservedSmem.cap,0x4
